	.headerflags	@"EF_CUDA_TEXMODE_UNIFIED EF_CUDA_64BIT_ADDRESS EF_CUDA_ACCELERATORS EF_CUDA_SM90 EF_CUDA_VIRTUAL_SM(EF_CUDA_SM90)"
	.elftype	@"ET_EXEC"


//--------------------- .nv.info                  --------------------------
	.section	.nv.info,"",@"SHT_CUDA_INFO"
	.align	4


	//----- nvinfo : EIATTR_REGCOUNT
	.align		4
        /*0000*/ 	.byte	0x04, 0x2f
        /*0002*/ 	.short	(.L_3 - .L_2)
	.align		4
.L_2:
        /*0004*/ 	.word	index@(triton_poi_fused__native_batch_norm_legit_no_training_24)
        /*0008*/ 	.word	0x0000001a


	//----- nvinfo : EIATTR_MIN_STACK_SIZE
	.align		4
.L_3:
        /*000c*/ 	.byte	0x04, 0x12
        /*000e*/ 	.short	(.L_5 - .L_4)
	.align		4
.L_4:
        /*0010*/ 	.word	index@(triton_poi_fused__native_batch_norm_legit_no_training_24)
        /*0014*/ 	.word	0x00000000


	//----- nvinfo : EIATTR_FRAME_SIZE
	.align		4
.L_5:
        /*0018*/ 	.byte	0x04, 0x11
        /*001a*/ 	.short	(.L_7 - .L_6)
	.align		4
.L_6:
        /*001c*/ 	.word	index@(triton_poi_fused__native_batch_norm_legit_no_training_24)
        /*0020*/ 	.word	0x00000000


	//----- nvinfo : EIATTR_MIN_STACK_SIZE
	.align		4
.L_7:
        /*0024*/ 	.byte	0x04, 0x12
        /*0026*/ 	.short	(.L_9 - .L_8)
	.align		4
.L_8:
        /*0028*/ 	.word	index@(triton_poi_fused__native_batch_norm_legit_no_training_24)
        /*002c*/ 	.word	0x00000000
.L_9:


//--------------------- .nv.info.triton_poi_fused__native_batch_norm_legit_no_training_24 --------------------------
	.section	.nv.info.triton_poi_fused__native_batch_norm_legit_no_training_24,"",@"SHT_CUDA_INFO"
	.sectionflags	@""
	.align	4


	//----- nvinfo : EIATTR_CUDA_API_VERSION
	.align		4
        /*0000*/ 	.byte	0x04, 0x37
        /*0002*/ 	.short	(.L_11 - .L_10)
.L_10:
        /*0004*/ 	.word	0x0000007c


	//----- nvinfo : EIATTR_KPARAM_INFO
	.align		4
.L_11:
        /*0008*/ 	.byte	0x04, 0x17
        /*000a*/ 	.short	(.L_13 - .L_12)
.L_12:
        /*000c*/ 	.word	0x00000000
        /*0010*/ 	.short	0x0007
        /*0012*/ 	.short	0x0034
        /*0014*/ 	.byte	0x00, 0xf0, 0x11, 0x00


	//----- nvinfo : EIATTR_KPARAM_INFO
	.align		4
.L_13:
        /*0018*/ 	.byte	0x04, 0x17
        /*001a*/ 	.short	(.L_15 - .L_14)
.L_14:
        /*001c*/ 	.word	0x00000000
        /*0020*/ 	.short	0x0006
        /*0022*/ 	.short	0x0030
        /*0024*/ 	.byte	0x00, 0xf0, 0x11, 0x00


	//----- nvinfo : EIATTR_KPARAM_INFO
	.align		4
.L_15:
        /*0028*/ 	.byte	0x04, 0x17
        /*002a*/ 	.short	(.L_17 - .L_16)
.L_16:
        /*002c*/ 	.word	0x00000000
        /*0030*/ 	.short	0x0005
        /*0032*/ 	.short	0x0028
        /*0034*/ 	.byte	0x00, 0xf4, 0x21, 0x00


	//----- nvinfo : EIATTR_KPARAM_INFO
	.align		4
.L_17:
        /*0038*/ 	.byte	0x04, 0x17
        /*003a*/ 	.short	(.L_19 - .L_18)
.L_18:
        /*003c*/ 	.word	0x00000000
        /*0040*/ 	.short	0x0004
        /*0042*/ 	.short	0x0020
        /*0044*/ 	.byte	0x00, 0xf4, 0x21, 0x00


	//----- nvinfo : EIATTR_KPARAM_INFO
	.align		4
.L_19:
        /*0048*/ 	.byte	0x04, 0x17
        /*004a*/ 	.short	(.L_21 - .L_20)
.L_20:
        /*004c*/ 	.word	0x00000000
        /*0050*/ 	.short	0x0003
        /*0052*/ 	.short	0x0018
        /*0054*/ 	.byte	0x00, 0xf4, 0x21, 0x00


	//----- nvinfo : EIATTR_KPARAM_INFO
	.align		4
.L_21:
        /*0058*/ 	.byte	0x04, 0x17
        /*005a*/ 	.short	(.L_23 - .L_22)
.L_22:
        /*005c*/ 	.word	0x00000000
        /*0060*/ 	.short	0x0002
        /*0062*/ 	.short	0x0010
        /*0064*/ 	.byte	0x00, 0xf4, 0x21, 0x00


	//----- nvinfo : EIATTR_KPARAM_INFO
	.align		4
.L_23:
        /*0068*/ 	.byte	0x04, 0x17
        /*006a*/ 	.short	(.L_25 - .L_24)
.L_24:
        /*006c*/ 	.word	0x00000000
        /*0070*/ 	.short	0x0001
        /*0072*/ 	.short	0x0008
        /*0074*/ 	.byte	0x00, 0xf4, 0x21, 0x00


	//----- nvinfo : EIATTR_KPARAM_INFO
	.align		4
.L_25:
        /*0078*/ 	.byte	0x04, 0x17
        /*007a*/ 	.short	(.L_27 - .L_26)
.L_26:
        /*007c*/ 	.word	0x00000000
        /*0080*/ 	.short	0x0000
        /*0082*/ 	.short	0x0000
        /*0084*/ 	.byte	0x00, 0xf4, 0x21, 0x00


	//----- nvinfo : EIATTR_SPARSE_MMA_MASK
	.align		4
.L_27:
        /*0088*/ 	.byte	0x03, 0x50
        /*008a*/ 	.short	0x0000


	//----- nvinfo : EIATTR_MAXREG_COUNT
	.align		4
        /*008c*/ 	.byte	0x03, 0x1b
        /*008e*/ 	.short	0x00ff


	//----- nvinfo : EIATTR_EXIT_INSTR_OFFSETS
	.align		4
        /*0090*/ 	.byte	0x04, 0x1c
        /*0092*/ 	.short	(.L_29 - .L_28)


	//   ....[0]....
.L_28:
        /*0094*/ 	.word	0x00000550


	//   ....[1]....
        /*0098*/ 	.word	0x000005a0


	//----- nvinfo : EIATTR_REQNTID
	.align		4
.L_29:
        /*009c*/ 	.byte	0x04, 0x10
        /*009e*/ 	.short	(.L_31 - .L_30)
.L_30:
        /*00a0*/ 	.word	0x00000080
        /*00a4*/ 	.word	0x00000001
        /*00a8*/ 	.word	0x00000001


	//----- nvinfo : EIATTR_CBANK_PARAM_SIZE
	.align		4
.L_31:
        /*00ac*/ 	.byte	0x03, 0x19
        /*00ae*/ 	.short	0x0038


	//----- nvinfo : EIATTR_PARAM_CBANK
	.align		4
        /*00b0*/ 	.byte	0x04, 0x0a
        /*00b2*/ 	.short	(.L_33 - .L_32)
	.align		4
.L_32:
        /*00b4*/ 	.word	index@(.nv.constant0.triton_poi_fused__native_batch_norm_legit_no_training_24)
        /*00b8*/ 	.short	0x0210
        /*00ba*/ 	.short	0x0038


	//----- nvinfo : EIATTR_SW_WAR
	.align		4
.L_33:
        /*00bc*/ 	.byte	0x04, 0x36
        /*00be*/ 	.short	(.L_35 - .L_34)
.L_34:
        /*00c0*/ 	.word	0x00000008
.L_35:


//--------------------- .nv.callgraph             --------------------------
	.section	.nv.callgraph,"",@"SHT_CUDA_CALLGRAPH"
	.align	4
	.sectionentsize	8
	.align		4
        /*0000*/ 	.word	0x00000000
	.align		4
        /*0004*/ 	.word	0xffffffff
	.align		4
        /*0008*/ 	.word	0x00000000
	.align		4
        /*000c*/ 	.word	0xfffffffe
	.align		4
        /*0010*/ 	.word	0x00000000
	.align		4
        /*0014*/ 	.word	0xfffffffd
	.align		4
        /*0018*/ 	.word	0x00000000
	.align		4
        /*001c*/ 	.word	0xfffffffc


//--------------------- .nv.constant4             --------------------------
	.section	.nv.constant4,"a",@progbits
	.align	8
	.align		8
.nv.constant4:
        /*0000*/ 	.dword	_$_str
	.align		8
        /*0008*/ 	.dword	_$_str_$_2


//--------------------- .text.triton_poi_fused__native_batch_norm_legit_no_training_24 --------------------------
	.section	.text.triton_poi_fused__native_batch_norm_legit_no_training_24,"ax",@progbits
	.sectionflags	@"SHF_BARRIERS=1"
	.align	128
        .global         triton_poi_fused__native_batch_norm_legit_no_training_24
        .type           triton_poi_fused__native_batch_norm_legit_no_training_24,@function
        .size           triton_poi_fused__native_batch_norm_legit_no_training_24,(.L_x_1 - triton_poi_fused__native_batch_norm_legit_no_training_24)
        .other          triton_poi_fused__native_batch_norm_legit_no_training_24,@"STO_CUDA_ENTRY STV_DEFAULT"
triton_poi_fused__native_batch_norm_legit_no_training_24:
.text.triton_poi_fused__native_batch_norm_legit_no_training_24:
[----:B------:R-:W0:Y:S01]  /*0000*/  LDC R1, c[0x0][0x28] ;  /* 0x00000a00ff017b82 */ /* 0x000e220000000800 */
[----:B------:R-:W1:Y:S07]  /*0010*/  S2R R8, SR_TID.X ;  /* 0x0000000000087919 */ /* 0x000e6e0000002100 */
[----:B------:R-:W2:Y:S01]  /*0020*/  LDC.64 R2, c[0x0][0x220] ;  /* 0x00008800ff027b82 */ /* 0x000ea20000000a00 */
[----:B------:R-:W-:Y:S01]  /*0030*/  ULDC.64 UR6, c[0x0][0x208] ;  /* 0x0000820000067ab9 */ /* 0x000fe20000000a00 */
[----:B------:R-:W3:Y:S01]  /*0040*/  S2R R9, SR_CTAID.Y ;  /* 0x0000000000097919 */ /* 0x000ee20000002600 */
[----:B------:R-:W4:Y:S05]  /*0050*/  S2R R10, SR_CTAID.X ;  /* 0x00000000000a7919 */ /* 0x000f2a0000002500 */
[----:B------:R-:W5:Y:S08]  /*0060*/  LDC.64 R18, c[0x0][0x210] ;  /* 0x00008400ff127b82 */ /* 0x000f700000000a00 */
[----:B------:R-:W4:Y:S08]  /*0070*/  LDC.64 R16, c[0x0][0x218] ;  /* 0x00008600ff107b82 */ /* 0x000f300000000a00 */
[----:B------:R-:W5:Y:S01]  /*0080*/  LDC.64 R14, c[0x0][0x228] ;  /* 0x00008a00ff0e7b82 */ /* 0x000f620000000a00 */
[----:B-1----:R-:W-:-:S07]  /*0090*/  SHF.L.U32 R0, R8, 0x1, RZ ;  /* 0x0000000108007819 */ /* 0x002fce00000006ff */
[----:B------:R-:W1:Y:S01]  /*00a0*/  LDC.64 R12, c[0x0][0x230] ;  /* 0x00008c00ff0c7b82 */ /* 0x000e620000000a00 */
[----:B------:R-:W-:-:S04]  /*00b0*/  LOP3.LUT R0, R0, 0xfe, RZ, 0xc0, !PT ;  /* 0x000000fe00007812 */ /* 0x000fc800078ec0ff */
[----:B---3--:R-:W-:-:S04]  /*00c0*/  PRMT R4, R0, 0x6540, R9 ;  /* 0x0000654000047816 */ /* 0x008fc80000000009 */
[C---:B------:R-:W-:Y:S01]  /*00d0*/  ISETP.GE.AND P2, PT, R4.reuse, 0x500, PT ;  /* 0x000005000400780c */ /* 0x040fe20003f46270 */
[----:B------:R-:W-:-:S05]  /*00e0*/  IMAD.HI R5, R4, 0x66666667, RZ ;  /* 0x6666666704057827 */ /* 0x000fca00078e02ff */
[----:B------:R-:W-:-:S04]  /*00f0*/  SHF.R.U32.HI R6, RZ, 0x1f, R5 ;  /* 0x0000001fff067819 */ /* 0x000fc80000011605 */
[----:B------:R-:W-:Y:S02]  /*0100*/  LEA.HI.SX32 R5, R5, R6, 0x19 ;  /* 0x0000000605057211 */ /* 0x000fe400078fcaff */
[----:B------:R-:W-:-:S03]  /*0110*/  CS2R R6, SRZ ;  /* 0x0000000000067805 */ /* 0x000fc6000001ff00 */
[----:B------:R-:W-:-:S04]  /*0120*/  IMAD R11, R5, -0x140, R4 ;  /* 0xfffffec0050b7824 */ /* 0x000fc800078e0204 */
[----:B--2---:R-:W-:-:S05]  /*0130*/  IMAD.WIDE R2, R11, 0x4, R2 ;  /* 0x000000040b027825 */ /* 0x004fca00078e0202 */
[----:B------:R2:W3:Y:S01]  /*0140*/  @!P2 LDG.E.EL.64 R6, desc[UR6][R2.64] ;  /* 0x000000060206a981 */ /* 0x0004e2000c2e1b00 */
[C---:B----4-:R-:W-:Y:S01]  /*0150*/  ISETP.GE.AND P0, PT, R10.reuse, 0x4, PT ;  /* 0x000000040a00780c */ /* 0x050fe20003f06270 */
[----:B------:R-:W-:Y:S02]  /*0160*/  IMAD R20, R10, 0x140, R11 ;  /* 0x000001400a147824 */ /* 0x000fe400078e020b */
[----:B0-----:R-:W-:Y:S01]  /*0170*/  IMAD.WIDE R16, R11, 0x4, R16 ;  /* 0x000000040b107825 */ /* 0x001fe200078e0210 */
[----:B------:R-:W-:-:S03]  /*0180*/  ISETP.LT.AND P1, PT, R4, 0x500, !P0 ;  /* 0x000005000400780c */ /* 0x000fc60004721270 */
[----:B------:R-:W-:Y:S01]  /*0190*/  IMAD R5, R5, 0x500, R20 ;  /* 0x0000050005057824 */ /* 0x000fe200078e0214 */
[----:B--2---:R-:W-:-:S03]  /*01a0*/  CS2R R2, SRZ ;  /* 0x0000000000027805 */ /* 0x004fc6000001ff00 */
[----:B-----5:R-:W-:Y:S01]  /*01b0*/  IMAD.WIDE R18, R5, 0x4, R18 ;  /* 0x0000000405127825 */ /* 0x020fe200078e0212 */
[----:B------:R-:W-:-:S03]  /*01c0*/  CS2R R4, SRZ ;  /* 0x0000000000047805 */ /* 0x000fc6000001ff00 */
[C---:B------:R-:W-:Y:S02]  /*01d0*/  IMAD.WIDE R20, R11.reuse, 0x4, R14 ;  /* 0x000000040b147825 */ /* 0x040fe400078e020e */
[----:B------:R-:W2:Y:S01]  /*01e0*/  @P1 LDG.E.EL.64 R2, desc[UR6][R18.64] ;  /* 0x0000000612021981 */ /* 0x000ea2000c2e1b00 */
[----:B------:R-:W-:Y:S01]  /*01f0*/  CS2R R14, SRZ ;  /* 0x00000000000e7805 */ /* 0x000fe2000001ff00 */
[----:B-1----:R-:W-:Y:S02]  /*0200*/  IMAD.WIDE R22, R11, 0x4, R12 ;  /* 0x000000040b167825 */ /* 0x002fe400078e020c */
[----:B------:R0:W2:Y:S01]  /*0210*/  @!P2 LDG.E.EL.64 R4, desc[UR6][R16.64] ;  /* 0x000000061004a981 */ /* 0x0000a2000c2e1b00 */
[----:B------:R-:W-:-:S03]  /*0220*/  CS2R R12, SRZ ;  /* 0x00000000000c7805 */ /* 0x000fc6000001ff00 */
[----:B------:R-:W4:Y:S04]  /*0230*/  @!P2 LDG.E.EL.64 R14, desc[UR6][R22.64] ;  /* 0x00000006160ea981 */ /* 0x000f28000c2e1b00 */
[----:B------:R-:W4:Y:S01]  /*0240*/  @!P2 LDG.E.EL.64 R12, desc[UR6][R20.64] ;  /* 0x00000006140ca981 */ /* 0x000f22000c2e1b00 */
[----:B------:R-:W1:Y:S01]  /*0250*/  S2UR UR5, SR_CgaCtaId ;  /* 0x00000000000579c3 */ /* 0x000e620000008800 */
[----:B0-----:R-:W-:Y:S01]  /*0260*/  HFMA2.MMA R17, -RZ, RZ, 1.625, 0 ;  /* 0x3e800000ff117435 */ /* 0x001fe200000001ff */
[----:B------:R-:W-:Y:S02]  /*0270*/  UMOV UR4, 0x400 ;  /* 0x0000040000047882 */ /* 0x000fe40000000000 */
[----:B-1----:R-:W-:-:S06]  /*0280*/  UPRMT UR4, UR5, 0x654, UR4 ;  /* 0x0000065405047896 */ /* 0x002fcc0008000004 */
[----:B------:R-:W-:Y:S02]  /*0290*/  LEA R0, R0, UR4, 0x3 ;  /* 0x0000000400007c11 */ /* 0x000fe4000f8e18ff */
[----:B------:R-:W-:Y:S01]  /*02a0*/  LOP3.LUT R8, R8, 0x7f, RZ, 0xc0, !PT ;  /* 0x0000007f08087812 */ /* 0x000fe200078ec0ff */
[----:B---3--:R-:W-:Y:S01]  /*02b0*/  FADD R6, R6, 9.9999997473787516356e-06 ;  /* 0x3727c5ac06067421 */ /* 0x008fe20000000000 */
[----:B------:R-:W-:-:S03]  /*02c0*/  FADD R7, R7, 9.9999997473787516356e-06 ;  /* 0x3727c5ac07077421 */ /* 0x000fc60000000000 */
[----:B------:R-:W0:Y:S08]  /*02d0*/  MUFU.SQRT R11, R6 ;  /* 0x00000006000b7308 */ /* 0x000e300000002000 */
[----:B------:R-:W1:Y:S01]  /*02e0*/  MUFU.SQRT R16, R7 ;  /* 0x0000000700107308 */ /* 0x000e620000002000 */
[C---:B0-----:R-:W-:Y:S02]  /*02f0*/  FSETP.GT.AND P1, PT, R11.reuse, 8.50705917302346158658e+37, PT ;  /* 0x7e8000000b00780b */ /* 0x041fe40003f24000 */
[----:B------:R-:W-:-:S02]  /*0300*/  FSETP.GEU.AND P3, PT, R11, 1.175494350822287508e-38, PT ;  /* 0x008000000b00780b */ /* 0x000fc40003f6e000 */
[C---:B-1----:R-:W-:Y:S02]  /*0310*/  FSETP.GT.AND P2, PT, R16.reuse, 8.50705917302346158658e+37, PT ;  /* 0x7e8000001000780b */ /* 0x042fe40003f44000 */
[----:B------:R-:W-:-:S07]  /*0320*/  FSETP.GEU.AND P4, PT, R16, 1.175494350822287508e-38, PT ;  /* 0x008000001000780b */ /* 0x000fce0003f8e000 */
[----:B------:R-:W-:-:S04]  /*0330*/  @P1 FMUL R11, R11, 0.25 ;  /* 0x3e8000000b0b1820 */ /* 0x000fc80000400000 */
[----:B------:R-:W-:Y:S01]  /*0340*/  @!P3 FMUL R11, R11, 16777216 ;  /* 0x4b8000000b0bb820 */ /* 0x000fe20000400000 */
[----:B------:R-:W-:-:S04]  /*0350*/  @P2 FMUL R16, R16, 0.25 ;  /* 0x3e80000010102820 */ /* 0x000fc80000400000 */
[----:B------:R-:W-:Y:S01]  /*0360*/  @!P4 FMUL R16, R16, 16777216 ;  /* 0x4b8000001010c820 */ /* 0x000fe20000400000 */
[----:B------:R-:W0:Y:S01]  /*0370*/  MUFU.RCP R11, R11 ;  /* 0x0000000b000b7308 */ /* 0x000e220000001000 */
[----:B------:R-:W-:-:S07]  /*0380*/  FSEL R6, R17, 1, P1 ;  /* 0x3f80000011067808 */ /* 0x000fce0000800000 */
[----:B------:R-:W1:Y:S01]  /*0390*/  MUFU.RCP R16, R16 ;  /* 0x0000001000107308 */ /* 0x000e620000001000 */
[----:B------:R-:W-:Y:S01]  /*03a0*/  FSEL R17, R17, 1, P2 ;  /* 0x3f80000011117808 */ /* 0x000fe20001000000 */
[----:B------:R-:W-:Y:S01]  /*03b0*/  @!P3 FMUL R6, R6, 16777216 ;  /* 0x4b8000000606b820 */ /* 0x000fe20000400000 */
[----:B--2---:R-:W-:-:S03]  /*03c0*/  FADD R2, -R4, R2 ;  /* 0x0000000204027221 */ /* 0x004fc60000000100 */
[----:B------:R-:W-:Y:S01]  /*03d0*/  @!P4 FMUL R17, R17, 16777216 ;  /* 0x4b8000001111c820 */ /* 0x000fe20000400000 */
[----:B0-----:R-:W-:Y:S01]  /*03e0*/  FMUL R7, R11, R6 ;  /* 0x000000060b077220 */ /* 0x001fe20000400000 */
[----:B------:R-:W-:-:S03]  /*03f0*/  FADD R3, -R5, R3 ;  /* 0x0000000305037221 */ /* 0x000fc60000000100 */
[----:B------:R-:W-:Y:S01]  /*0400*/  FMUL R7, R2, R7 ;  /* 0x0000000702077220 */ /* 0x000fe20000400000 */
[----:B-1----:R-:W-:-:S04]  /*0410*/  FMUL R4, R16, R17 ;  /* 0x0000001110047220 */ /* 0x002fc80000400000 */
[----:B------:R-:W-:Y:S01]  /*0420*/  FMUL R4, R3, R4 ;  /* 0x0000000403047220 */ /* 0x000fe20000400000 */
[----:B----4-:R-:W-:-:S03]  /*0430*/  FFMA R7, R7, R12, R14 ;  /* 0x0000000c07077223 */ /* 0x010fc6000000000e */
[----:B------:R-:W-:Y:S02]  /*0440*/  FFMA R13, R4, R13, R15 ;  /* 0x0000000d040d7223 */ /* 0x000fe4000000000f */
[----:B------:R-:W-:Y:S01]  /*0450*/  STS [R0], R7 ;  /* 0x0000000700007388 */ /* 0x000fe20000000800 */
[C---:B------:R-:W-:Y:S01]  /*0460*/  LEA R6, R8.reuse, UR4, 0x3 ;  /* 0x0000000408067c11 */ /* 0x040fe2000f8e18ff */
[----:B------:R-:W0:Y:S02]  /*0470*/  LDC.64 R4, c[0x0][0x238] ;  /* 0x00008e00ff047b82 */ /* 0x000e240000000a00 */
[----:B------:R-:W-:Y:S06]  /*0480*/  STS [R0+0x8], R13 ;  /* 0x0000080d00007388 */ /* 0x000fec0000000800 */
[----:B------:R-:W-:Y:S01]  /*0490*/  BAR.SYNC.DEFER_BLOCKING 0x0 ;  /* 0x0000000000007b1d */ /* 0x000fe20000010000 */
[----:B------:R-:W-:Y:S01]  /*04a0*/  PRMT R3, R8, 0x6540, R9 ;  /* 0x0000654008037816 */ /* 0x000fe20000000009 */
[----:B------:R-:W-:-:S04]  /*04b0*/  IMAD.SHL.U32 R9, R9, 0x100, RZ ;  /* 0x0000010009097824 */ /* 0x000fc800078e00ff */
[----:B------:R-:W1:Y:S01]  /*04c0*/  LDS R11, [R6] ;  /* 0x00000000060b7984 */ /* 0x000e620000000800 */
[----:B------:R-:W-:Y:S02]  /*04d0*/  LOP3.LUT R9, R9, 0x80, R8, 0xfe, !PT ;  /* 0x0000008009097812 */ /* 0x000fe400078efe08 */
[----:B------:R-:W-:Y:S02]  /*04e0*/  ISETP.LT.AND P1, PT, R3, 0x500, !P0 ;  /* 0x000005000300780c */ /* 0x000fe40004721270 */
[----:B------:R-:W-:Y:S02]  /*04f0*/  ISETP.LT.AND P0, PT, R9, 0x500, !P0 ;  /* 0x000005000900780c */ /* 0x000fe40004701270 */
[----:B------:R-:W-:Y:S02]  /*0500*/  LEA R3, R3, R10, 0x2 ;  /* 0x0000000a03037211 */ /* 0x000fe400078e10ff */
[----:B------:R-:W-:-:S03]  /*0510*/  LOP3.LUT R8, R8, 0x80, RZ, 0xfc, !PT ;  /* 0x0000008008087812 */ /* 0x000fc600078efcff */
[----:B0-----:R-:W-:Y:S01]  /*0520*/  IMAD.WIDE R2, R3, 0x4, R4 ;  /* 0x0000000403027825 */ /* 0x001fe200078e0204 */
[----:B------:R-:W-:-:S04]  /*0530*/  LEA R8, R8, UR4, 0x3 ;  /* 0x0000000408087c11 */ /* 0x000fc8000f8e18ff */
[----:B-1----:R0:W-:Y:S02]  /*0540*/  @P1 STG.E desc[UR6][R2.64], R11 ;  /* 0x0000000b02001986 */ /* 0x0021e4000c101906 */
[----:B0-----:R-:W-:Y:S05]  /*0550*/  @!P0 EXIT ;  /* 0x000000000000894d */ /* 0x001fea0003800000 */
[----:B------:R-:W1:Y:S01]  /*0560*/  LDS R7, [R8] ;  /* 0x0000000008077984 */ /* 0x000e620000000800 */
[----:B0-----:R-:W-:-:S04]  /*0570*/  IMAD R3, R9, 0x4, R10 ;  /* 0x0000000409037824 */ /* 0x001fc800078e020a */
[----:B------:R-:W-:-:S05]  /*0580*/  IMAD.WIDE R2, R3, 0x4, R4 ;  /* 0x0000000403027825 */ /* 0x000fca00078e0204 */
[----:B-1----:R-:W-:Y:S01]  /*0590*/  STG.E desc[UR6][R2.64], R7 ;  /* 0x0000000702007986 */ /* 0x002fe2000c101906 */
[----:B------:R-:W-:Y:S05]  /*05a0*/  EXIT ;  /* 0x000000000000794d */ /* 0x000fea0003800000 */
.L_x_0:
[----:B------:R-:W-:-:S00]  /*05b0*/  BRA `(.L_x_0) ;  /* 0xfffffffc00fc7947 */ /* 0x000fc0000383ffff */
[----:B------:R-:W-:-:S00]  /*05c0*/  NOP ;  /* 0x0000000000007918 */ /* 0x000fc00000000000 */
        /* <DEDUP_REMOVED lines=11> */
.L_x_1:


//--------------------- .nv.global.init           --------------------------
	.section	.nv.global.init,"aw",@progbits
.nv.global.init:
	.type		_$_str,@object
	.size		_$_str,(_$_str_$_2 - _$_str)
_$_str:
        /*0000*/ 	.byte	0x5f, 0x5f, 0x43, 0x55, 0x44, 0x41, 0x5f, 0x46, 0x54, 0x5a, 0x00
	.type		_$_str_$_2,@object
	.size		_$_str_$_2,(.L_1 - _$_str_$_2)
_$_str_$_2:
        /*000b*/ 	.byte	0x5f, 0x5f, 0x43, 0x55, 0x44, 0x41, 0x5f, 0x50, 0x52, 0x45, 0x43, 0x5f, 0x53, 0x51, 0x52, 0x54
        /*001b*/ 	.byte	0x00
.L_1:


//--------------------- .nv.shared.triton_poi_fused__native_batch_norm_legit_no_training_24 --------------------------
	.section	.nv.shared.triton_poi_fused__native_batch_norm_legit_no_training_24,"aw",@nobits
	.sectionflags	@""
	.align	16
	.zero		1024


//--------------------- .nv.constant0.triton_poi_fused__native_batch_norm_legit_no_training_24 --------------------------
	.section	.nv.constant0.triton_poi_fused__native_batch_norm_legit_no_training_24,"a",@progbits
	.sectionflags	@""
	.align	4
.nv.constant0.triton_poi_fused__native_batch_norm_legit_no_training_24:
	.zero		584
